//
// Generated by NVIDIA NVVM Compiler
//
// Compiler Build ID: CL-36424714
// Cuda compilation tools, release 13.0, V13.0.88
// Based on NVVM 20.0.0
//

.version 9.0
.target sm_100
.address_size 64

	// .globl	_Z22histogram_range_kernelPKhPjjii
.extern .shared .align 16 .b8 s_hist[];

.visible .entry _Z22histogram_range_kernelPKhPjjii(
	.param .u64 .ptr .align 1 _Z22histogram_range_kernelPKhPjjii_param_0,
	.param .u64 .ptr .align 1 _Z22histogram_range_kernelPKhPjjii_param_1,
	.param .u32 _Z22histogram_range_kernelPKhPjjii_param_2,
	.param .u32 _Z22histogram_range_kernelPKhPjjii_param_3,
	.param .u32 _Z22histogram_range_kernelPKhPjjii_param_4
)
{
	.reg .pred 	%p<77>;
	.reg .b16 	%rs<17>;
	.reg .b32 	%r<187>;
	.reg .b64 	%rd<39>;

	ld.param.u64 	%rd4, [_Z22histogram_range_kernelPKhPjjii_param_0];
	ld.param.u64 	%rd3, [_Z22histogram_range_kernelPKhPjjii_param_1];
	ld.param.u32 	%r45, [_Z22histogram_range_kernelPKhPjjii_param_2];
	ld.param.u32 	%r46, [_Z22histogram_range_kernelPKhPjjii_param_3];
	ld.param.u32 	%r47, [_Z22histogram_range_kernelPKhPjjii_param_4];
	cvta.to.global.u64 	%rd1, %rd4;
	sub.s32 	%r1, %r47, %r46;
	mov.u32 	%r2, %tid.x;
	and.b32  	%r3, %r2, 31;
	shr.u32 	%r186, %r2, 5;
	mov.u32 	%r5, %ntid.x;
	shl.b32 	%r48, %r1, 5;
	add.s32 	%r6, %r48, 32;
	setp.ge.s32 	%p1, %r2, %r6;
	@%p1 bra 	$L__BB0_3;
	mov.u32 	%r185, %r2;
$L__BB0_2:
	shl.b32 	%r49, %r185, 2;
	mov.u32 	%r50, s_hist;
	add.s32 	%r51, %r50, %r49;
	mov.b32 	%r52, 0;
	st.shared.u32 	[%r51], %r52;
	add.s32 	%r185, %r185, %r5;
	setp.lt.s32 	%p2, %r185, %r6;
	@%p2 bra 	$L__BB0_2;
$L__BB0_3:
	bar.sync 	0;
	mov.u32 	%r53, %ctaid.x;
	mul.lo.s32 	%r54, %r53, %r5;
	shl.b32 	%r55, %r54, 4;
	add.s32 	%r9, %r55, %r2;
	setp.ge.u32 	%p3, %r9, %r45;
	@%p3 bra 	$L__BB0_51;
	cvt.u64.u32 	%rd5, %r9;
	add.s64 	%rd6, %rd1, %rd5;
	ld.global.nc.u8 	%rs1, [%rd6];
	cvt.u32.u8 	%r10, %rs1;
	setp.lt.s32 	%p4, %r10, %r46;
	setp.lt.s32 	%p5, %r47, %r10;
	or.pred  	%p6, %p4, %p5;
	@%p6 bra 	$L__BB0_6;
	sub.s32 	%r56, %r10, %r46;
	shl.b32 	%r57, %r56, 7;
	shl.b32 	%r58, %r3, 2;
	or.b32  	%r59, %r57, %r58;
	mov.u32 	%r60, s_hist;
	add.s32 	%r61, %r60, %r59;
	atom.shared.add.u32 	%r62, [%r61], 1;
$L__BB0_6:
	add.s32 	%r11, %r9, %r5;
	setp.ge.u32 	%p7, %r11, %r45;
	@%p7 bra 	$L__BB0_51;
	cvt.u64.u32 	%rd7, %r11;
	add.s64 	%rd8, %rd1, %rd7;
	ld.global.nc.u8 	%rs2, [%rd8];
	cvt.u32.u8 	%r12, %rs2;
	setp.lt.s32 	%p8, %r12, %r46;
	setp.lt.s32 	%p9, %r47, %r12;
	or.pred  	%p10, %p8, %p9;
	@%p10 bra 	$L__BB0_9;
	sub.s32 	%r63, %r12, %r46;
	shl.b32 	%r64, %r63, 7;
	shl.b32 	%r65, %r3, 2;
	or.b32  	%r66, %r64, %r65;
	mov.u32 	%r67, s_hist;
	add.s32 	%r68, %r67, %r66;
	atom.shared.add.u32 	%r69, [%r68], 1;
$L__BB0_9:
	add.s32 	%r13, %r11, %r5;
	setp.ge.u32 	%p11, %r13, %r45;
	@%p11 bra 	$L__BB0_51;
	cvt.u64.u32 	%rd9, %r13;
	add.s64 	%rd10, %rd1, %rd9;
	ld.global.nc.u8 	%rs3, [%rd10];
	cvt.u32.u8 	%r14, %rs3;
	setp.lt.s32 	%p12, %r14, %r46;
	setp.lt.s32 	%p13, %r47, %r14;
	or.pred  	%p14, %p12, %p13;
	@%p14 bra 	$L__BB0_12;
	sub.s32 	%r70, %r14, %r46;
	shl.b32 	%r71, %r70, 7;
	shl.b32 	%r72, %r3, 2;
	or.b32  	%r73, %r71, %r72;
	mov.u32 	%r74, s_hist;
	add.s32 	%r75, %r74, %r73;
	atom.shared.add.u32 	%r76, [%r75], 1;
$L__BB0_12:
	add.s32 	%r15, %r13, %r5;
	setp.ge.u32 	%p15, %r15, %r45;
	@%p15 bra 	$L__BB0_51;
	cvt.u64.u32 	%rd11, %r15;
	add.s64 	%rd12, %rd1, %rd11;
	ld.global.nc.u8 	%rs4, [%rd12];
	cvt.u32.u8 	%r16, %rs4;
	setp.lt.s32 	%p16, %r16, %r46;
	setp.lt.s32 	%p17, %r47, %r16;
	or.pred  	%p18, %p16, %p17;
	@%p18 bra 	$L__BB0_15;
	sub.s32 	%r77, %r16, %r46;
	shl.b32 	%r78, %r77, 7;
	shl.b32 	%r79, %r3, 2;
	or.b32  	%r80, %r78, %r79;
	mov.u32 	%r81, s_hist;
	add.s32 	%r82, %r81, %r80;
	atom.shared.add.u32 	%r83, [%r82], 1;
$L__BB0_15:
	add.s32 	%r17, %r15, %r5;
	setp.ge.u32 	%p19, %r17, %r45;
	@%p19 bra 	$L__BB0_51;
	cvt.u64.u32 	%rd13, %r17;
	add.s64 	%rd14, %rd1, %rd13;
	ld.global.nc.u8 	%rs5, [%rd14];
	cvt.u32.u8 	%r18, %rs5;
	setp.lt.s32 	%p20, %r18, %r46;
	setp.lt.s32 	%p21, %r47, %r18;
	or.pred  	%p22, %p20, %p21;
	@%p22 bra 	$L__BB0_18;
	sub.s32 	%r84, %r18, %r46;
	shl.b32 	%r85, %r84, 7;
	shl.b32 	%r86, %r3, 2;
	or.b32  	%r87, %r85, %r86;
	mov.u32 	%r88, s_hist;
	add.s32 	%r89, %r88, %r87;
	atom.shared.add.u32 	%r90, [%r89], 1;
$L__BB0_18:
	add.s32 	%r19, %r17, %r5;
	setp.ge.u32 	%p23, %r19, %r45;
	@%p23 bra 	$L__BB0_51;
	cvt.u64.u32 	%rd15, %r19;
	add.s64 	%rd16, %rd1, %rd15;
	ld.global.nc.u8 	%rs6, [%rd16];
	cvt.u32.u8 	%r20, %rs6;
	setp.lt.s32 	%p24, %r20, %r46;
	setp.lt.s32 	%p25, %r47, %r20;
	or.pred  	%p26, %p24, %p25;
	@%p26 bra 	$L__BB0_21;
	sub.s32 	%r91, %r20, %r46;
	shl.b32 	%r92, %r91, 7;
	shl.b32 	%r93, %r3, 2;
	or.b32  	%r94, %r92, %r93;
	mov.u32 	%r95, s_hist;
	add.s32 	%r96, %r95, %r94;
	atom.shared.add.u32 	%r97, [%r96], 1;
$L__BB0_21:
	add.s32 	%r21, %r19, %r5;
	setp.ge.u32 	%p27, %r21, %r45;
	@%p27 bra 	$L__BB0_51;
	cvt.u64.u32 	%rd17, %r21;
	add.s64 	%rd18, %rd1, %rd17;
	ld.global.nc.u8 	%rs7, [%rd18];
	cvt.u32.u8 	%r22, %rs7;
	setp.lt.s32 	%p28, %r22, %r46;
	setp.lt.s32 	%p29, %r47, %r22;
	or.pred  	%p30, %p28, %p29;
	@%p30 bra 	$L__BB0_24;
	sub.s32 	%r98, %r22, %r46;
	shl.b32 	%r99, %r98, 7;
	shl.b32 	%r100, %r3, 2;
	or.b32  	%r101, %r99, %r100;
	mov.u32 	%r102, s_hist;
	add.s32 	%r103, %r102, %r101;
	atom.shared.add.u32 	%r104, [%r103], 1;
$L__BB0_24:
	add.s32 	%r23, %r21, %r5;
	setp.ge.u32 	%p31, %r23, %r45;
	@%p31 bra 	$L__BB0_51;
	cvt.u64.u32 	%rd19, %r23;
	add.s64 	%rd20, %rd1, %rd19;
	ld.global.nc.u8 	%rs8, [%rd20];
	cvt.u32.u8 	%r24, %rs8;
	setp.lt.s32 	%p32, %r24, %r46;
	setp.lt.s32 	%p33, %r47, %r24;
	or.pred  	%p34, %p32, %p33;
	@%p34 bra 	$L__BB0_27;
	sub.s32 	%r105, %r24, %r46;
	shl.b32 	%r106, %r105, 7;
	shl.b32 	%r107, %r3, 2;
	or.b32  	%r108, %r106, %r107;
	mov.u32 	%r109, s_hist;
	add.s32 	%r110, %r109, %r108;
	atom.shared.add.u32 	%r111, [%r110], 1;
$L__BB0_27:
	add.s32 	%r25, %r23, %r5;
	setp.ge.u32 	%p35, %r25, %r45;
	@%p35 bra 	$L__BB0_51;
	cvt.u64.u32 	%rd21, %r25;
	add.s64 	%rd22, %rd1, %rd21;
	ld.global.nc.u8 	%rs9, [%rd22];
	cvt.u32.u8 	%r26, %rs9;
	setp.lt.s32 	%p36, %r26, %r46;
	setp.lt.s32 	%p37, %r47, %r26;
	or.pred  	%p38, %p36, %p37;
	@%p38 bra 	$L__BB0_30;
	sub.s32 	%r112, %r26, %r46;
	shl.b32 	%r113, %r112, 7;
	shl.b32 	%r114, %r3, 2;
	or.b32  	%r115, %r113, %r114;
	mov.u32 	%r116, s_hist;
	add.s32 	%r117, %r116, %r115;
	atom.shared.add.u32 	%r118, [%r117], 1;
$L__BB0_30:
	add.s32 	%r27, %r25, %r5;
	setp.ge.u32 	%p39, %r27, %r45;
	@%p39 bra 	$L__BB0_51;
	cvt.u64.u32 	%rd23, %r27;
	add.s64 	%rd24, %rd1, %rd23;
	ld.global.nc.u8 	%rs10, [%rd24];
	cvt.u32.u8 	%r28, %rs10;
	setp.lt.s32 	%p40, %r28, %r46;
	setp.lt.s32 	%p41, %r47, %r28;
	or.pred  	%p42, %p40, %p41;
	@%p42 bra 	$L__BB0_33;
	sub.s32 	%r119, %r28, %r46;
	shl.b32 	%r120, %r119, 7;
	shl.b32 	%r121, %r3, 2;
	or.b32  	%r122, %r120, %r121;
	mov.u32 	%r123, s_hist;
	add.s32 	%r124, %r123, %r122;
	atom.shared.add.u32 	%r125, [%r124], 1;
$L__BB0_33:
	add.s32 	%r29, %r27, %r5;
	setp.ge.u32 	%p43, %r29, %r45;
	@%p43 bra 	$L__BB0_51;
	cvt.u64.u32 	%rd25, %r29;
	add.s64 	%rd26, %rd1, %rd25;
	ld.global.nc.u8 	%rs11, [%rd26];
	cvt.u32.u8 	%r30, %rs11;
	setp.lt.s32 	%p44, %r30, %r46;
	setp.lt.s32 	%p45, %r47, %r30;
	or.pred  	%p46, %p44, %p45;
	@%p46 bra 	$L__BB0_36;
	sub.s32 	%r126, %r30, %r46;
	shl.b32 	%r127, %r126, 7;
	shl.b32 	%r128, %r3, 2;
	or.b32  	%r129, %r127, %r128;
	mov.u32 	%r130, s_hist;
	add.s32 	%r131, %r130, %r129;
	atom.shared.add.u32 	%r132, [%r131], 1;
$L__BB0_36:
	add.s32 	%r31, %r29, %r5;
	setp.ge.u32 	%p47, %r31, %r45;
	@%p47 bra 	$L__BB0_51;
	cvt.u64.u32 	%rd27, %r31;
	add.s64 	%rd28, %rd1, %rd27;
	ld.global.nc.u8 	%rs12, [%rd28];
	cvt.u32.u8 	%r32, %rs12;
	setp.lt.s32 	%p48, %r32, %r46;
	setp.lt.s32 	%p49, %r47, %r32;
	or.pred  	%p50, %p48, %p49;
	@%p50 bra 	$L__BB0_39;
	sub.s32 	%r133, %r32, %r46;
	shl.b32 	%r134, %r133, 7;
	shl.b32 	%r135, %r3, 2;
	or.b32  	%r136, %r134, %r135;
	mov.u32 	%r137, s_hist;
	add.s32 	%r138, %r137, %r136;
	atom.shared.add.u32 	%r139, [%r138], 1;
$L__BB0_39:
	add.s32 	%r33, %r31, %r5;
	setp.ge.u32 	%p51, %r33, %r45;
	@%p51 bra 	$L__BB0_51;
	cvt.u64.u32 	%rd29, %r33;
	add.s64 	%rd30, %rd1, %rd29;
	ld.global.nc.u8 	%rs13, [%rd30];
	cvt.u32.u8 	%r34, %rs13;
	setp.lt.s32 	%p52, %r34, %r46;
	setp.lt.s32 	%p53, %r47, %r34;
	or.pred  	%p54, %p52, %p53;
	@%p54 bra 	$L__BB0_42;
	sub.s32 	%r140, %r34, %r46;
	shl.b32 	%r141, %r140, 7;
	shl.b32 	%r142, %r3, 2;
	or.b32  	%r143, %r141, %r142;
	mov.u32 	%r144, s_hist;
	add.s32 	%r145, %r144, %r143;
	atom.shared.add.u32 	%r146, [%r145], 1;
$L__BB0_42:
	add.s32 	%r35, %r33, %r5;
	setp.ge.u32 	%p55, %r35, %r45;
	@%p55 bra 	$L__BB0_51;
	cvt.u64.u32 	%rd31, %r35;
	add.s64 	%rd32, %rd1, %rd31;
	ld.global.nc.u8 	%rs14, [%rd32];
	cvt.u32.u8 	%r36, %rs14;
	setp.lt.s32 	%p56, %r36, %r46;
	setp.lt.s32 	%p57, %r47, %r36;
	or.pred  	%p58, %p56, %p57;
	@%p58 bra 	$L__BB0_45;
	sub.s32 	%r147, %r36, %r46;
	shl.b32 	%r148, %r147, 7;
	shl.b32 	%r149, %r3, 2;
	or.b32  	%r150, %r148, %r149;
	mov.u32 	%r151, s_hist;
	add.s32 	%r152, %r151, %r150;
	atom.shared.add.u32 	%r153, [%r152], 1;
$L__BB0_45:
	add.s32 	%r37, %r35, %r5;
	setp.ge.u32 	%p59, %r37, %r45;
	@%p59 bra 	$L__BB0_51;
	cvt.u64.u32 	%rd33, %r37;
	add.s64 	%rd34, %rd1, %rd33;
	ld.global.nc.u8 	%rs15, [%rd34];
	cvt.u32.u8 	%r38, %rs15;
	setp.lt.s32 	%p60, %r38, %r46;
	setp.lt.s32 	%p61, %r47, %r38;
	or.pred  	%p62, %p60, %p61;
	@%p62 bra 	$L__BB0_48;
	sub.s32 	%r154, %r38, %r46;
	shl.b32 	%r155, %r154, 7;
	shl.b32 	%r156, %r3, 2;
	or.b32  	%r157, %r155, %r156;
	mov.u32 	%r158, s_hist;
	add.s32 	%r159, %r158, %r157;
	atom.shared.add.u32 	%r160, [%r159], 1;
$L__BB0_48:
	add.s32 	%r39, %r37, %r5;
	setp.ge.u32 	%p63, %r39, %r45;
	@%p63 bra 	$L__BB0_51;
	cvt.u64.u32 	%rd35, %r39;
	add.s64 	%rd36, %rd1, %rd35;
	ld.global.nc.u8 	%rs16, [%rd36];
	cvt.u32.u8 	%r40, %rs16;
	setp.lt.s32 	%p64, %r40, %r46;
	setp.lt.s32 	%p65, %r47, %r40;
	or.pred  	%p66, %p64, %p65;
	@%p66 bra 	$L__BB0_51;
	sub.s32 	%r161, %r40, %r46;
	shl.b32 	%r162, %r161, 7;
	shl.b32 	%r163, %r3, 2;
	or.b32  	%r164, %r162, %r163;
	mov.u32 	%r165, s_hist;
	add.s32 	%r166, %r165, %r164;
	atom.shared.add.u32 	%r167, [%r166], 1;
$L__BB0_51:
	bar.sync 	0;
	setp.gt.s32 	%p67, %r186, %r1;
	@%p67 bra 	$L__BB0_56;
	shr.u32 	%r41, %r5, 5;
	cvta.to.global.u64 	%rd2, %rd3;
	shl.b32 	%r168, %r3, 2;
	mov.u32 	%r171, s_hist;
$L__BB0_53:
	setp.ne.s32 	%p68, %r3, 0;
	shl.b32 	%r169, %r186, 7;
	or.b32  	%r170, %r169, %r168;
	add.s32 	%r172, %r171, %r170;
	ld.shared.u32 	%r173, [%r172];
	shfl.sync.down.b32	%r174|%p69, %r173, 16, 31, -1;
	add.s32 	%r175, %r174, %r173;
	shfl.sync.down.b32	%r176|%p70, %r175, 8, 31, -1;
	add.s32 	%r177, %r175, %r176;
	shfl.sync.down.b32	%r178|%p71, %r177, 4, 31, -1;
	add.s32 	%r179, %r177, %r178;
	shfl.sync.down.b32	%r180|%p72, %r179, 2, 31, -1;
	add.s32 	%r181, %r179, %r180;
	shfl.sync.down.b32	%r182|%p73, %r181, 1, 31, -1;
	add.s32 	%r183, %r181, %r182;
	setp.eq.s32 	%p74, %r183, 0;
	or.pred  	%p75, %p68, %p74;
	@%p75 bra 	$L__BB0_55;
	mul.wide.u32 	%rd37, %r186, 4;
	add.s64 	%rd38, %rd2, %rd37;
	atom.global.add.u32 	%r184, [%rd38], %r183;
$L__BB0_55:
	add.s32 	%r186, %r186, %r41;
	setp.le.s32 	%p76, %r186, %r1;
	@%p76 bra 	$L__BB0_53;
$L__BB0_56:
	ret;

}


// ===== COMPILED SASS (sm_100) =====

	.target	sm_100

	.elftype	@"ET_EXEC"


//--------------------- .note.nv.tkinfo           --------------------------
	.section	.note.nv.tkinfo,"",@"SHT_NOTE"
	.sectionflags	@"SHF_NOTE_NV_TKINFO"
	.tkinfo
        /*0018*/ 	.word	0x00000002
        /*0030*/ 	.string	""
        /*0030*/ 	.string	"ptxas"
        /*0030*/ 	.string	"Cuda compilation tools, release 13.0, V13.0.88"
        /*0030*/ 	.string	"Build cuda_13.0.r13.0/compiler.36424714_0"
        /*0030*/ 	.string	"-arch sm_100 -m 64 "



//--------------------- .note.nv.cuinfo           --------------------------
	.section	.note.nv.cuinfo,"",@"SHT_NOTE"
	.sectionflags	@"SHF_NOTE_NV_CUINFO"
        /*0018*/ 	.short	0x0002
        /*001a*/ 	.short	0x0064
        /*001c*/ 	.short	0x0082
	.zero		2


//--------------------- .nv.info                  --------------------------
	.section	.nv.info,"",@"SHT_CUDA_INFO"
	.align	4


	//----- nvinfo : EIATTR_REGCOUNT
	.align		4
        /*0000*/ 	.byte	0x04, 0x2f
        /*0002*/ 	.short	(.L_1 - .L_0)
	.align		4
.L_0:
        /*0004*/ 	.word	index@(_Z22histogram_range_kernelPKhPjjii)
        /*0008*/ 	.word	0x00000011


	//----- nvinfo : EIATTR_FRAME_SIZE
	.align		4
.L_1:
        /*000c*/ 	.byte	0x04, 0x11
        /*000e*/ 	.short	(.L_3 - .L_2)
	.align		4
.L_2:
        /*0010*/ 	.word	index@(_Z22histogram_range_kernelPKhPjjii)
        /*0014*/ 	.word	0x00000000


	//----- nvinfo : EIATTR_MIN_STACK_SIZE
	.align		4
.L_3:
        /*0018*/ 	.byte	0x04, 0x12
        /*001a*/ 	.short	(.L_5 - .L_4)
	.align		4
.L_4:
        /*001c*/ 	.word	index@(_Z22histogram_range_kernelPKhPjjii)
        /*0020*/ 	.word	0x00000000
.L_5:


//--------------------- .nv.compat                --------------------------
	.section	.nv.compat,"",@"SHT_CUDA_COMPAT_INFO"
	.align	4
        /*0000*/ 	.byte	0x02, 0x09, 0x00, 0x00, 0x02, 0x02, 0x01, 0x00, 0x02, 0x05, 0x05, 0x00, 0x03, 0x07, 0x01, 0x01
        /*0010*/ 	.byte	0x02, 0x03, 0x00, 0x00, 0x02, 0x06, 0x01, 0x00, 0x04, 0x0b, 0x08, 0x00, 0x09, 0x00, 0x00, 0x00
        /*0020*/ 	.byte	0x00, 0x00, 0x00, 0x00


//--------------------- .nv.info._Z22histogram_range_kernelPKhPjjii --------------------------
	.section	.nv.info._Z22histogram_range_kernelPKhPjjii,"",@"SHT_CUDA_INFO"
	.sectionflags	@""
	.align	4


	//----- nvinfo : EIATTR_CUDA_API_VERSION
	.align		4
        /*0000*/ 	.byte	0x04, 0x37
        /*0002*/ 	.short	(.L_7 - .L_6)
.L_6:
        /*0004*/ 	.word	0x00000082


	//----- nvinfo : EIATTR_KPARAM_INFO
	.align		4
.L_7:
        /*0008*/ 	.byte	0x04, 0x17
        /*000a*/ 	.short	(.L_9 - .L_8)
.L_8:
        /*000c*/ 	.word	0x00000000
        /*0010*/ 	.short	0x0004
        /*0012*/ 	.short	0x0018
        /*0014*/ 	.byte	0x00, 0xf0, 0x11, 0x00


	//----- nvinfo : EIATTR_KPARAM_INFO
	.align		4
.L_9:
        /*0018*/ 	.byte	0x04, 0x17
        /*001a*/ 	.short	(.L_11 - .L_10)
.L_10:
        /*001c*/ 	.word	0x00000000
        /*0020*/ 	.short	0x0003
        /*0022*/ 	.short	0x0014
        /*0024*/ 	.byte	0x00, 0xf0, 0x11, 0x00


	//----- nvinfo : EIATTR_KPARAM_INFO
	.align		4
.L_11:
        /*0028*/ 	.byte	0x04, 0x17
        /*002a*/ 	.short	(.L_13 - .L_12)
.L_12:
        /*002c*/ 	.word	0x00000000
        /*0030*/ 	.short	0x0002
        /*0032*/ 	.short	0x0010
        /*0034*/ 	.byte	0x00, 0xf0, 0x11, 0x00


	//----- nvinfo : EIATTR_KPARAM_INFO
	.align		4
.L_13:
        /*0038*/ 	.byte	0x04, 0x17
        /*003a*/ 	.short	(.L_15 - .L_14)
.L_14:
        /*003c*/ 	.word	0x00000000
        /*0040*/ 	.short	0x0001
        /*0042*/ 	.short	0x0008
        /*0044*/ 	.byte	0x00, 0xf5, 0x21, 0x00


	//----- nvinfo : EIATTR_KPARAM_INFO
	.align		4
.L_15:
        /*0048*/ 	.byte	0x04, 0x17
        /*004a*/ 	.short	(.L_17 - .L_16)
.L_16:
        /*004c*/ 	.word	0x00000000
        /*0050*/ 	.short	0x0000
        /*0052*/ 	.short	0x0000
        /*0054*/ 	.byte	0x00, 0xf5, 0x21, 0x00


	//----- nvinfo : EIATTR_SPARSE_MMA_MASK
	.align		4
.L_17:
        /*0058*/ 	.byte	0x03, 0x50
        /*005a*/ 	.short	0x0000


	//----- nvinfo : EIATTR_MAXREG_COUNT
	.align		4
        /*005c*/ 	.byte	0x03, 0x1b
        /*005e*/ 	.short	0x00ff


	//----- nvinfo : EIATTR_NUM_BARRIERS
	.align		4
        /*0060*/ 	.byte	0x02, 0x4c
        /*0062*/ 	.byte	0x01
	.zero		1


	//----- nvinfo : EIATTR_MERCURY_ISA_VERSION
	.align		4
        /*0064*/ 	.byte	0x03, 0x5f
        /*0066*/ 	.short	0x0101


	//----- nvinfo : EIATTR_COOP_GROUP_MASK_REGIDS
	.align		4
        /*0068*/ 	.byte	0x04, 0x29
        /*006a*/ 	.short	(.L_19 - .L_18)


	//   ....[0]....
.L_18:
        /*006c*/ 	.word	0xffffffff


	//   ....[1]....
        /*0070*/ 	.word	0xffffffff


	//   ....[2]....
        /*0074*/ 	.word	0xffffffff


	//   ....[3]....
        /*0078*/ 	.word	0xffffffff


	//   ....[4]....
        /*007c*/ 	.word	0xffffffff


	//   ....[5]....
        /*0080*/ 	.word	0x0500000c


	//   ....[6]....
        /*0084*/ 	.word	0x0500000c


	//   ....[7]....
        /*0088*/ 	.word	0x0500000c


	//   ....[8]....
        /*008c*/ 	.word	0x0500000c


	//   ....[9]....
        /*0090*/ 	.word	0x0500000c


	//----- nvinfo : EIATTR_COOP_GROUP_INSTR_OFFSETS
	.align		4
.L_19:
        /*0094*/ 	.byte	0x04, 0x28
        /*0096*/ 	.short	(.L_21 - .L_20)


	//   ....[0]....
.L_20:
        /*0098*/ 	.word	0x00001480


	//   ....[1]....
        /*009c*/ 	.word	0x000014a0


	//   ....[2]....
        /*00a0*/ 	.word	0x000014c0


	//   ....[3]....
        /*00a4*/ 	.word	0x000014e0


	//   ....[4]....
        /*00a8*/ 	.word	0x00001500


	//   ....[5]....
        /*00ac*/ 	.word	0x00001630


	//   ....[6]....
        /*00b0*/ 	.word	0x000016c0


	//   ....[7]....
        /*00b4*/ 	.word	0x00001730


	//   ....[8]....
        /*00b8*/ 	.word	0x000017a0


	//   ....[9]....
        /*00bc*/ 	.word	0x00001810


	//----- nvinfo : EIATTR_VRC_CTA_INIT_COUNT
	.align		4
.L_21:
        /*00c0*/ 	.byte	0x02, 0x4a
	.zero		1
	.zero		1


	//----- nvinfo : EIATTR_EXIT_INSTR_OFFSETS
	.align		4
        /*00c4*/ 	.byte	0x04, 0x1c
        /*00c6*/ 	.short	(.L_23 - .L_22)


	//   ....[0]....
.L_22:
        /*00c8*/ 	.word	0x000013e0


	//   ....[1]....
        /*00cc*/ 	.word	0x000015c0


	//----- nvinfo : EIATTR_CRS_STACK_SIZE
	.align		4
.L_23:
        /*00d0*/ 	.byte	0x04, 0x1e
        /*00d2*/ 	.short	(.L_25 - .L_24)
.L_24:
        /*00d4*/ 	.word	0x00000000


	//----- nvinfo : EIATTR_CBANK_PARAM_SIZE
	.align		4
.L_25:
        /*00d8*/ 	.byte	0x03, 0x19
        /*00da*/ 	.short	0x001c


	//----- nvinfo : EIATTR_PARAM_CBANK
	.align		4
        /*00dc*/ 	.byte	0x04, 0x0a
        /*00de*/ 	.short	(.L_27 - .L_26)
	.align		4
.L_26:
        /*00e0*/ 	.word	index@(.nv.constant0._Z22histogram_range_kernelPKhPjjii)
        /*00e4*/ 	.short	0x0380
        /*00e6*/ 	.short	0x001c


	//----- nvinfo : EIATTR_SW_WAR
	.align		4
.L_27:
        /*00e8*/ 	.byte	0x04, 0x36
        /*00ea*/ 	.short	(.L_29 - .L_28)
.L_28:
        /*00ec*/ 	.word	0x00000008
.L_29:


//--------------------- .nv.callgraph             --------------------------
	.section	.nv.callgraph,"",@"SHT_CUDA_CALLGRAPH"
	.align	4
	.sectionentsize	8
	.align		4
        /*0000*/ 	.word	0x00000000
	.align		4
        /*0004*/ 	.word	0xffffffff
	.align		4
        /*0008*/ 	.word	0x00000000
	.align		4
        /*000c*/ 	.word	0xfffffffe
	.align		4
        /*0010*/ 	.word	0x00000000
	.align		4
        /*0014*/ 	.word	0xfffffffd
	.align		4
        /*0018*/ 	.word	0x00000000
	.align		4
        /*001c*/ 	.word	0xfffffffc


//--------------------- .text._Z22histogram_range_kernelPKhPjjii --------------------------
	.section	.text._Z22histogram_range_kernelPKhPjjii,"ax",@progbits
	.align	128
        .global         _Z22histogram_range_kernelPKhPjjii
        .type           _Z22histogram_range_kernelPKhPjjii,@function
        .size           _Z22histogram_range_kernelPKhPjjii,(.L_x_47 - _Z22histogram_range_kernelPKhPjjii)
        .other          _Z22histogram_range_kernelPKhPjjii,@"STO_CUDA_ENTRY STV_DEFAULT"
_Z22histogram_range_kernelPKhPjjii:
.text._Z22histogram_range_kernelPKhPjjii:
[----:B------:R-:W-:Y:S01]  /*0000*/  LDC R1, c[0x0][0x37c] ;  /* 0x0000df00ff017b82 */ /* 0x000fe20000000800 */
[----:B------:R-:W0:Y:S01]  /*0010*/  S2R R7, SR_TID.X ;  /* 0x0000000000077919 */ /* 0x000e220000002100 */
[----:B------:R-:W1:Y:S06]  /*0020*/  LDCU UR9, c[0x0][0x398] ;  /* 0x00007300ff0977ac */ /* 0x000e6c0008000800 */
[----:B------:R-:W2:Y:S01]  /*0030*/  LDC R0, c[0x0][0x360] ;  /* 0x0000d800ff007b82 */ /* 0x000ea20000000800 */
[----:B------:R-:W-:Y:S01]  /*0040*/  BSSY.RECONVERGENT B0, `(.L_x_0) ;  /* 0x000000f000007945 */ /* 0x000fe20003800200 */
[----:B------:R-:W1:Y:S02]  /*0050*/  LDCU UR10, c[0x0][0x394] ;  /* 0x00007280ff0a77ac */ /* 0x000e640008000800 */
[----:B-1----:R-:W-:-:S04]  /*0060*/  UIADD3 UR8, UPT, UPT, UR9, -UR10, URZ ;  /* 0x8000000a09087290 */ /* 0x002fc8000fffe0ff */
[----:B------:R-:W-:-:S06]  /*0070*/  ULEA UR4, UR8, 0x20, 0x5 ;  /* 0x0000002008047891 */ /* 0x000fcc000f8e28ff */
[----:B0-----:R-:W-:-:S13]  /*0080*/  ISETP.GE.AND P0, PT, R7, UR4, PT ;  /* 0x0000000407007c0c */ /* 0x001fda000bf06270 */
[----:B------:R-:W-:Y:S05]  /*0090*/  @P0 BRA `(.L_x_1) ;  /* 0x0000000000240947 */ /* 0x000fea0003800000 */
[----:B------:R-:W0:Y:S01]  /*00a0*/  S2R R5, SR_CgaCtaId ;  /* 0x0000000000057919 */ /* 0x000e220000008800 */
[----:B------:R-:W-:Y:S01]  /*00b0*/  MOV R2, 0x400 ;  /* 0x0000040000027802 */ /* 0x000fe20000000f00 */
[----:B------:R-:W-:-:S03]  /*00c0*/  IMAD.MOV.U32 R3, RZ, RZ, R7 ;  /* 0x000000ffff037224 */ /* 0x000fc600078e0007 */
[----:B0-----:R-:W-:-:S07]  /*00d0*/  LEA R2, R5, R2, 0x18 ;  /* 0x0000000205027211 */ /* 0x001fce00078ec0ff */
.L_x_2:
[----:B------:R-:W-:Y:S02]  /*00e0*/  IMAD R4, R3, 0x4, R2 ;  /* 0x0000000403047824 */ /* 0x000fe400078e0202 */
[----:B--2---:R-:W-:-:S03]  /*00f0*/  IMAD.IADD R3, R0, 0x1, R3 ;  /* 0x0000000100037824 */ /* 0x004fc600078e0203 */
[----:B------:R0:W-:Y:S02]  /*0100*/  STS [R4], RZ ;  /* 0x000000ff04007388 */ /* 0x0001e40000000800 */
[----:B------:R-:W-:-:S13]  /*0110*/  ISETP.GE.AND P0, PT, R3, UR4, PT ;  /* 0x0000000403007c0c */ /* 0x000fda000bf06270 */
[----:B0-----:R-:W-:Y:S05]  /*0120*/  @!P0 BRA `(.L_x_2) ;  /* 0xfffffffc00ec8947 */ /* 0x001fea000383ffff */
.L_x_1:
[----:B------:R-:W-:Y:S05]  /*0130*/  BSYNC.RECONVERGENT B0 ;  /* 0x0000000000007941 */ /* 0x000fea0003800200 */
.L_x_0:
[----:B------:R-:W2:Y:S01]  /*0140*/  S2UR UR4, SR_CTAID.X ;  /* 0x00000000000479c3 */ /* 0x000ea20000002500 */
[----:B------:R-:W0:Y:S01]  /*0150*/  LDCU UR11, c[0x0][0x390] ;  /* 0x00007200ff0b77ac */ /* 0x000e220008000800 */
[----:B------:R-:W-:Y:S01]  /*0160*/  BSSY.RECONVERGENT B0, `(.L_x_3) ;  /* 0x0000125000007945 */ /* 0x000fe20003800200 */
[----:B------:R-:W-:Y:S01]  /*0170*/  SHF.R.U32.HI R3, RZ, 0x5, R7 ;  /* 0x00000005ff037819 */ /* 0x000fe20000011607 */
[----:B------:R-:W1:Y:S01]  /*0180*/  LDCU.64 UR6, c[0x0][0x358] ;  /* 0x00006b00ff0677ac */ /* 0x000e620008000a00 */
[----:B--2---:R-:W-:-:S04]  /*0190*/  IMAD R2, R0, UR4, RZ ;  /* 0x0000000400027c24 */ /* 0x004fc8000f8e02ff */
[----:B------:R-:W-:Y:S01]  /*01a0*/  IMAD R9, R2, 0x10, R7 ;  /* 0x0000001002097824 */ /* 0x000fe200078e0207 */
[----:B------:R-:W-:Y:S01]  /*01b0*/  LOP3.LUT R2, R7, 0x1f, RZ, 0xc0, !PT ;  /* 0x0000001f07027812 */ /* 0x000fe200078ec0ff */
[----:B------:R-:W-:Y:S03]  /*01c0*/  BAR.SYNC.DEFER_BLOCKING 0x0 ;  /* 0x0000000000007b1d */ /* 0x000fe60000010000 */
[----:B0-----:R-:W-:-:S13]  /*01d0*/  ISETP.GE.U32.AND P0, PT, R9, UR11, PT ;  /* 0x0000000b09007c0c */ /* 0x001fda000bf06070 */
[----:B-1----:R-:W-:Y:S05]  /*01e0*/  @P0 BRA `(.L_x_4) ;  /* 0x0000001000700947 */ /* 0x002fea0003800000 */
[----:B------:R-:W0:Y:S02]  /*01f0*/  LDC.64 R4, c[0x0][0x380] ;  /* 0x0000e000ff047b82 */ /* 0x000e240000000a00 */
[----:B0-----:R-:W-:-:S05]  /*0200*/  IADD3 R6, P0, PT, R9, R4, RZ ;  /* 0x0000000409067210 */ /* 0x001fca0007f1e0ff */
[----:B------:R-:W-:-:S05]  /*0210*/  IMAD.X R7, RZ, RZ, R5, P0 ;  /* 0x000000ffff077224 */ /* 0x000fca00000e0605 */
[----:B------:R-:W2:Y:S01]  /*0220*/  LDG.E.U8.CONSTANT R6, desc[UR6][R6.64] ;  /* 0x0000000606067981 */ /* 0x000ea2000c1e9100 */
[----:B------:R-:W-:Y:S01]  /*0230*/  IMAD.IADD R9, R9, 0x1, R0 ;  /* 0x0000000109097824 */ /* 0x000fe200078e0200 */
[----:B------:R-:W-:Y:S04]  /*0240*/  BSSY.RECONVERGENT B1, `(.L_x_5) ;  /* 0x000000c000017945 */ /* 0x000fe80003800200 */
[----:B------:R-:W-:Y:S02]  /*0250*/  ISETP.GE.U32.AND P1, PT, R9, UR11, PT ;  /* 0x0000000b09007c0c */ /* 0x000fe4000bf26070 */
[----:B--2---:R-:W-:-:S04]  /*0260*/  ISETP.GT.AND P0, PT, R6, UR9, PT ;  /* 0x0000000906007c0c */ /* 0x004fc8000bf04270 */
[----:B------:R-:W-:-:S13]  /*0270*/  ISETP.LT.OR P0, PT, R6, UR10, P0 ;  /* 0x0000000a06007c0c */ /* 0x000fda0008701670 */
[----:B------:R-:W-:Y:S05]  /*0280*/  @P0 BRA `(.L_x_6) ;  /* 0x00000000001c0947 */ /* 0x000fea0003800000 */
[----:B------:R-:W0:Y:S01]  /*0290*/  S2UR UR5, SR_CgaCtaId ;  /* 0x00000000000579c3 */ /* 0x000e220000008800 */
[----:B------:R-:W-:Y:S01]  /*02a0*/  VIADD R7, R6, -UR10 ;  /* 0x8000000a06077c36 */ /* 0x000fe20008000000 */
[----:B------:R-:W-:-:S03]  /*02b0*/  UMOV UR4, 0x400 ;  /* 0x0000040000047882 */ /* 0x000fc60000000000 */
[----:B------:R-:W-:Y:S01]  /*02c0*/  IMAD R6, R7, 0x20, R2 ;  /* 0x0000002007067824 */ /* 0x000fe200078e0202 */
[----:B0-----:R-:W-:-:S06]  /*02d0*/  ULEA UR4, UR5, UR4, 0x18 ;  /* 0x0000000405047291 */ /* 0x001fcc000f8ec0ff */
[----:B------:R-:W-:-:S05]  /*02e0*/  LEA R6, R6, UR4, 0x2 ;  /* 0x0000000406067c11 */ /* 0x000fca000f8e10ff */
[----:B------:R0:W-:Y:S02]  /*02f0*/  ATOMS.POPC.INC.32 RZ, [R6+URZ] ;  /* 0x0000000006ff7f8c */ /* 0x0001e4000d8000ff */
.L_x_6:
[----:B------:R-:W-:Y:S05]  /*0300*/  BSYNC.RECONVERGENT B1 ;  /* 0x0000000000017941 */ /* 0x000fea0003800200 */
.L_x_5:
[----:B------:R-:W-:Y:S05]  /*0310*/  @P1 BRA `(.L_x_4) ;  /* 0x0000001000241947 */ /* 0x000fea0003800000 */
        /* <DEDUP_REMOVED lines=16> */
.L_x_8:
[----:B------:R-:W-:Y:S05]  /*0420*/  BSYNC.RECONVERGENT B1 ;  /* 0x0000000000017941 */ /* 0x000fea0003800200 */
.L_x_7:
        /* <DEDUP_REMOVED lines=17> */
.L_x_10:
[----:B------:R-:W-:Y:S05]  /*0540*/  BSYNC.RECONVERGENT B1 ;  /* 0x0000000000017941 */ /* 0x000fea0003800200 */
.L_x_9:
        /* <DEDUP_REMOVED lines=17> */
.L_x_12:
[----:B------:R-:W-:Y:S05]  /*0660*/  BSYNC.RECONVERGENT B1 ;  /* 0x0000000000017941 */ /* 0x000fea0003800200 */
.L_x_11:
        /* <DEDUP_REMOVED lines=17> */
.L_x_14:
[----:B------:R-:W-:Y:S05]  /*0780*/  BSYNC.RECONVERGENT B1 ;  /* 0x0000000000017941 */ /* 0x000fea0003800200 */
.L_x_13:
        /* <DEDUP_REMOVED lines=17> */
.L_x_16:
[----:B------:R-:W-:Y:S05]  /*08a0*/  BSYNC.RECONVERGENT B1 ;  /* 0x0000000000017941 */ /* 0x000fea0003800200 */
.L_x_15:
        /* <DEDUP_REMOVED lines=12> */
[----:B------:R-:W-:-:S04]  /*0970*/  UMOV UR4, 0x400 ;  /* 0x0000040000047882 */ /* 0x000fc80000000000 */
[----:B------:R-:W-:Y:S01]  /*0980*/  LEA R6, R7, R2, 0x5 ;  /* 0x0000000207067211 */ /* 0x000fe200078e28ff */
[----:B0-----:R-:W-:-:S06]  /*0990*/  ULEA UR4, UR5, UR4, 0x18 ;  /* 0x0000000405047291 */ /* 0x001fcc000f8ec0ff */
[----:B------:R-:W-:-:S05]  /*09a0*/  LEA R6, R6, UR4, 0x2 ;  /* 0x0000000406067c11 */ /* 0x000fca000f8e10ff */
[----:B------:R0:W-:Y:S02]  /*09b0*/  ATOMS.POPC.INC.32 RZ, [R6+URZ] ;  /* 0x0000000006ff7f8c */ /* 0x0001e4000d8000ff */
.L_x_18:
[----:B------:R-:W-:Y:S05]  /*09c0*/  BSYNC.RECONVERGENT B1 ;  /* 0x0000000000017941 */ /* 0x000fea0003800200 */
.L_x_17:
        /* <DEDUP_REMOVED lines=17> */
.L_x_20:
[----:B------:R-:W-:Y:S05]  /*0ae0*/  BSYNC.RECONVERGENT B1 ;  /* 0x0000000000017941 */ /* 0x000fea0003800200 */
.L_x_19:
        /* <DEDUP_REMOVED lines=17> */
.L_x_22:
[----:B------:R-:W-:Y:S05]  /*0c00*/  BSYNC.RECONVERGENT B1 ;  /* 0x0000000000017941 */ /* 0x000fea0003800200 */
.L_x_21:
        /* <DEDUP_REMOVED lines=17> */
.L_x_24:
[----:B------:R-:W-:Y:S05]  /*0d20*/  BSYNC.RECONVERGENT B1 ;  /* 0x0000000000017941 */ /* 0x000fea0003800200 */
.L_x_23:
        /* <DEDUP_REMOVED lines=17> */
.L_x_26:
[----:B------:R-:W-:Y:S05]  /*0e40*/  BSYNC.RECONVERGENT B1 ;  /* 0x0000000000017941 */ /* 0x000fea0003800200 */
.L_x_25:
        /* <DEDUP_REMOVED lines=17> */
.L_x_28:
[----:B------:R-:W-:Y:S05]  /*0f60*/  BSYNC.RECONVERGENT B1 ;  /* 0x0000000000017941 */ /* 0x000fea0003800200 */
.L_x_27:
[----:B------:R-:W-:Y:S05]  /*0f70*/  @P1 BRA `(.L_x_4) ;  /* 0x00000004000c1947 */ /* 0x000fea0003800000 */
[----:B0-----:R-:W-:-:S05]  /*0f80*/  IADD3 R6, P0, PT, R9, R4, RZ ;  /* 0x0000000409067210 */ /* 0x001fca0007f1e0ff */
[----:B------:R-:W-:-:S05]  /*0f90*/  IMAD.X R7, RZ, RZ, R5, P0 ;  /* 0x000000ffff077224 */ /* 0x000fca00000e0605 */
[----:B------:R-:W2:Y:S01]  /*0fa0*/  LDG.E.U8.CONSTANT R6, desc[UR6][R6.64] ;  /* 0x0000000606067981 */ /* 0x000ea2000c1e9100 */
[----:B------:R-:W-:Y:S01]  /*0fb0*/  IADD3 R9, PT, PT, R9, R0, RZ ;  /* 0x0000000009097210 */ /* 0x000fe20007ffe0ff */
[----:B------:R-:W-:Y:S03]  /*0fc0*/  BSSY.RECONVERGENT B1, `(.L_x_29) ;  /* 0x000000c000017945 */ /* 0x000fe60003800200 */
        /* <DEDUP_REMOVED lines=11> */
.L_x_30:
[----:B------:R-:W-:Y:S05]  /*1080*/  BSYNC.RECONVERGENT B1 ;  /* 0x0000000000017941 */ /* 0x000fea0003800200 */
.L_x_29:
        /* <DEDUP_REMOVED lines=17> */
.L_x_32:
[----:B------:R-:W-:Y:S05]  /*11a0*/  BSYNC.RECONVERGENT B1 ;  /* 0x0000000000017941 */ /* 0x000fea0003800200 */
.L_x_31:
        /* <DEDUP_REMOVED lines=17> */
.L_x_34:
[----:B------:R-:W-:Y:S05]  /*12c0*/  BSYNC.RECONVERGENT B1 ;  /* 0x0000000000017941 */ /* 0x000fea0003800200 */
.L_x_33:
[----:B------:R-:W-:Y:S05]  /*12d0*/  @P1 BRA `(.L_x_4) ;  /* 0x0000000000341947 */ /* 0x000fea0003800000 */
[----:B------:R-:W-:-:S05]  /*12e0*/  IADD3 R4, P0, PT, R9, R4, RZ ;  /* 0x0000000409047210 */ /* 0x000fca0007f1e0ff */
[----:B------:R-:W-:-:S05]  /*12f0*/  IMAD.X R5, RZ, RZ, R5, P0 ;  /* 0x000000ffff057224 */ /* 0x000fca00000e0605 */
[----:B------:R-:W2:Y:S02]  /*1300*/  LDG.E.U8.CONSTANT R4, desc[UR6][R4.64] ;  /* 0x0000000604047981 */ /* 0x000ea4000c1e9100 */
[----:B--2---:R-:W-:-:S04]  /*1310*/  ISETP.GT.AND P0, PT, R4, UR9, PT ;  /* 0x0000000904007c0c */ /* 0x004fc8000bf04270 */
[----:B------:R-:W-:-:S13]  /*1320*/  ISETP.LT.OR P0, PT, R4, UR10, P0 ;  /* 0x0000000a04007c0c */ /* 0x000fda0008701670 */
[----:B------:R-:W-:Y:S05]  /*1330*/  @P0 BRA `(.L_x_4) ;  /* 0x00000000001c0947 */ /* 0x000fea0003800000 */
[----:B------:R-:W1:Y:S01]  /*1340*/  S2UR UR5, SR_CgaCtaId ;  /* 0x00000000000579c3 */ /* 0x000e620000008800 */
[----:B------:R-:W-:Y:S01]  /*1350*/  VIADD R5, R4, -UR10 ;  /* 0x8000000a04057c36 */ /* 0x000fe20008000000 */
[----:B------:R-:W-:-:S03]  /*1360*/  UMOV UR4, 0x400 ;  /* 0x0000040000047882 */ /* 0x000fc60000000000 */
[----:B------:R-:W-:Y:S01]  /*1370*/  IMAD R4, R5, 0x20, R2 ;  /* 0x0000002005047824 */ /* 0x000fe200078e0202 */
[----:B-1----:R-:W-:-:S06]  /*1380*/  ULEA UR4, UR5, UR4, 0x18 ;  /* 0x0000000405047291 */ /* 0x002fcc000f8ec0ff */
[----:B------:R-:W-:-:S05]  /*1390*/  LEA R4, R4, UR4, 0x2 ;  /* 0x0000000404047c11 */ /* 0x000fca000f8e10ff */
[----:B------:R1:W-:Y:S02]  /*13a0*/  ATOMS.POPC.INC.32 RZ, [R4+URZ] ;  /* 0x0000000004ff7f8c */ /* 0x0003e4000d8000ff */
.L_x_4:
[----:B------:R-:W-:Y:S05]  /*13b0*/  BSYNC.RECONVERGENT B0 ;  /* 0x0000000000007941 */ /* 0x000fea0003800200 */
.L_x_3:
[----:B------:R-:W-:Y:S01]  /*13c0*/  BAR.SYNC.DEFER_BLOCKING 0x0 ;  /* 0x0000000000007b1d */ /* 0x000fe20000010000 */
[----:B------:R-:W-:-:S13]  /*13d0*/  ISETP.GT.AND P0, PT, R3, UR8, PT ;  /* 0x0000000803007c0c */ /* 0x000fda000bf04270 */
[----:B------:R-:W-:Y:S05]  /*13e0*/  @P0 EXIT ;  /* 0x000000000000094d */ /* 0x000fea0003800000 */
[----:B------:R-:W2:Y:S01]  /*13f0*/  S2UR UR5, SR_CgaCtaId ;  /* 0x00000000000579c3 */ /* 0x000ea20000008800 */
[----:B------:R-:W-:-:S07]  /*1400*/  UMOV UR4, 0x400 ;  /* 0x0000040000047882 */ /* 0x000fce0000000000 */
[----:B-1----:R-:W1:Y:S01]  /*1410*/  LDC.64 R4, c[0x0][0x388] ;  /* 0x0000e200ff047b82 */ /* 0x002e620000000a00 */
[----:B--2---:R-:W-:-:S12]  /*1420*/  ULEA UR4, UR5, UR4, 0x18 ;  /* 0x0000000405047291 */ /* 0x004fd8000f8ec0ff */
.L_x_38:
[----:B0-2---:R-:W-:Y:S01]  /*1430*/  IMAD R6, R3, 0x20, R2 ;  /* 0x0000002003067824 */ /* 0x005fe200078e0202 */
[----:B------:R-:W-:-:S04]  /*1440*/  UMOV UR5, 0xffffffff ;  /* 0xffffffff00057882 */ /* 0x000fc80000000000 */
[----:B------:R-:W-:-:S06]  /*1450*/  LEA R6, R6, UR4, 0x2 ;  /* 0x0000000406067c11 */ /* 0x000fcc000f8e10ff */
[----:B------:R-:W0:Y:S01]  /*1460*/  LDS R6, [R6] ;  /* 0x0000000006067984 */ /* 0x000e220000000800 */
[----:B------:R-:W-:Y:S05]  /*1470*/  BRA.DIV UR5, `(.L_x_35) ;  /* 0x0000000205547947 */ /* 0x000fea000b800000 */
[----:B0-----:R-:W0:Y:S02]  /*1480*/  SHFL.DOWN PT, R7, R6, 0x10, 0x1f ;  /* 0x0a001f0006077f89 */ /* 0x001e2400000e0000 */
[----:B0-----:R-:W-:-:S05]  /*1490*/  IMAD.IADD R7, R6, 0x1, R7 ;  /* 0x0000000106077824 */ /* 0x001fca00078e0207 */
[----:B------:R-:W0:Y:S02]  /*14a0*/  SHFL.DOWN PT, R8, R7, 0x8, 0x1f ;  /* 0x09001f0007087f89 */ /* 0x000e2400000e0000 */
[----:B0-----:R-:W-:-:S05]  /*14b0*/  IMAD.IADD R8, R7, 0x1, R8 ;  /* 0x0000000107087824 */ /* 0x001fca00078e0208 */
[----:B------:R-:W0:Y:S02]  /*14c0*/  SHFL.DOWN PT, R9, R8, 0x4, 0x1f ;  /* 0x08801f0008097f89 */ /* 0x000e2400000e0000 */
[----:B0-----:R-:W-:-:S05]  /*14d0*/  IMAD.IADD R9, R8, 0x1, R9 ;  /* 0x0000000108097824 */ /* 0x001fca00078e0209 */
[----:B------:R-:W0:Y:S02]  /*14e0*/  SHFL.DOWN PT, R10, R9, 0x2, 0x1f ;  /* 0x08401f00090a7f89 */ /* 0x000e2400000e0000 */
[----:B0-----:R-:W-:-:S05]  /*14f0*/  IMAD.IADD R10, R9, 0x1, R10 ;  /* 0x00000001090a7824 */ /* 0x001fca00078e020a */
[----:B------:R0:W2:Y:S02]  /*1500*/  SHFL.DOWN PT, R11, R10, 0x1, 0x1f ;  /* 0x08201f000a0b7f89 */ /* 0x0000a400000e0000 */
.L_x_45:
[----:B--2---:R-:W-:Y:S01]  /*1510*/  IMAD.IADD R11, R10, 0x1, R11 ;  /* 0x000000010a0b7824 */ /* 0x004fe200078e020b */
[----:B------:R-:W-:Y:S04]  /*1520*/  BSSY.RECONVERGENT B0, `(.L_x_36) ;  /* 0x0000006000007945 */ /* 0x000fe80003800200 */
[----:B------:R-:W-:-:S04]  /*1530*/  ISETP.NE.AND P0, PT, R11, RZ, PT ;  /* 0x000000ff0b00720c */ /* 0x000fc80003f05270 */
[----:B------:R-:W-:-:S13]  /*1540*/  ISETP.NE.OR P0, PT, R2, RZ, !P0 ;  /* 0x000000ff0200720c */ /* 0x000fda0004705670 */
[----:B------:R-:W-:Y:S05]  /*1550*/  @P0 BRA `(.L_x_37) ;  /* 0x0000000000080947 */ /* 0x000fea0003800000 */
[----:B-1----:R-:W-:-:S05]  /*1560*/  IMAD.WIDE.U32 R6, R3, 0x4, R4 ;  /* 0x0000000403067825 */ /* 0x002fca00078e0004 */
[----:B------:R2:W-:Y:S02]  /*1570*/  REDG.E.ADD.STRONG.GPU desc[UR6][R6.64], R11 ;  /* 0x0000000b0600798e */ /* 0x0005e4000c12e106 */
.L_x_37:
[----:B------:R-:W-:Y:S05]  /*1580*/  BSYNC.RECONVERGENT B0 ;  /* 0x0000000000007941 */ /* 0x000fea0003800200 */
.L_x_36:
[----:B------:R-:W-:-:S04]  /*1590*/  LEA.HI R3, R0, R3, RZ, 0x1b ;  /* 0x0000000300037211 */ /* 0x000fc800078fd8ff */
[----:B------:R-:W-:-:S13]  /*15a0*/  ISETP.GT.AND P0, PT, R3, UR8, PT ;  /* 0x0000000803007c0c */ /* 0x000fda000bf04270 */
[----:B------:R-:W-:Y:S05]  /*15b0*/  @!P0 BRA `(.L_x_38) ;  /* 0xfffffffc009c8947 */ /* 0x000fea000383ffff */
[----:B------:R-:W-:Y:S05]  /*15c0*/  EXIT ;  /* 0x000000000000794d */ /* 0x000fea0003800000 */
.L_x_35:
[----:B------:R-:W-:Y:S01]  /*15d0*/  HFMA2 R13, -RZ, RZ, 0, 9.5367431640625e-07 ;  /* 0x00000010ff0d7431 */ /* 0x000fe200000001ff */
[----:B------:R-:W-:Y:S01]  /*15e0*/  BSSY B0, `(.L_x_39) ;  /* 0x0000007000007945 */ /* 0x000fe20003800000 */
[----:B0-----:R-:W-:Y:S02]  /*15f0*/  IMAD.MOV.U32 R7, RZ, RZ, R6 ;  /* 0x000000ffff077224 */ /* 0x001fe400078e0006 */
[----:B------:R-:W-:Y:S02]  /*1600*/  IMAD.MOV.U32 R14, RZ, RZ, 0x1f ;  /* 0x0000001fff0e7424 */ /* 0x000fe400078e00ff */
[----:B------:R-:W-:-:S07]  /*1610*/  IMAD.MOV.U32 R12, RZ, RZ, -0x1 ;  /* 0xffffffffff0c7424 */ /* 0x000fce00078e00ff */
[----:B-1----:R-:W-:Y:S05]  /*1620*/  WARPSYNC.COLLECTIVE R12, `(.L_x_40) ;  /* 0x000000000c087348 */ /* 0x002fea0003c00000 */
[----:B------:R0:W2:Y:S02]  /*1630*/  SHFL.DOWN P0, R11, R7, R13, R14 ;  /* 0x0800000d070b7389 */ /* 0x0000a4000000000e */
[----:B012---:R-:W-:Y:S05]  /*1640*/  ENDCOLLECTIVE ;  /* 0x000000000000791b */ /* 0x007fea0003800000 */
.L_x_40:
[----:B------:R-:W-:Y:S05]  /*1650*/  BSYNC B0 ;  /* 0x0000000000007941 */ /* 0x000fea0003800000 */
.L_x_39:
[----:B------:R-:W-:Y:S02]  /*1660*/  IMAD.MOV.U32 R7, RZ, RZ, R11 ;  /* 0x000000ffff077224 */ /* 0x000fe400078e000b */
[----:B------:R-:W-:Y:S02]  /*1670*/  IMAD.MOV.U32 R13, RZ, RZ, 0x8 ;  /* 0x00000008ff0d7424 */ /* 0x000fe400078e00ff */
[----:B------:R-:W-:Y:S02]  /*1680*/  IMAD.IADD R7, R6, 0x1, R7 ;  /* 0x0000000106077824 */ /* 0x000fe400078e0207 */
[----:B------:R-:W-:Y:S02]  /*1690*/  IMAD.MOV.U32 R14, RZ, RZ, 0x1f ;  /* 0x0000001fff0e7424 */ /* 0x000fe400078e00ff */
[----:B------:R-:W-:-:S07]  /*16a0*/  IMAD.MOV.U32 R12, RZ, RZ, -0x1 ;  /* 0xffffffffff0c7424 */ /* 0x000fce00078e00ff */
[----:B------:R-:W-:Y:S05]  /*16b0*/  WARPSYNC.COLLECTIVE R12, `(.L_x_41) ;  /* 0x000000000c087348 */ /* 0x000fea0003c00000 */
[----:B------:R0:W1:Y:S02]  /*16c0*/  SHFL.DOWN P0, R11, R7, R13, R14 ;  /* 0x0800000d070b7389 */ /* 0x000064000000000e */
[----:B01----:R-:W-:Y:S05]  /*16d0*/  ENDCOLLECTIVE ;  /* 0x000000000000791b */ /* 0x003fea0003800000 */
.L_x_41:
[----:B------:R-:W-:Y:S02]  /*16e0*/  IMAD.MOV.U32 R13, RZ, RZ, 0x4 ;  /* 0x00000004ff0d7424 */ /* 0x000fe400078e00ff */
[----:B------:R-:W-:-:S04]  /*16f0*/  IMAD.MOV.U32 R8, RZ, RZ, R11 ;  /* 0x000000ffff087224 */ /* 0x000fc800078e000b */
[----:B------:R-:W-:-:S04]  /*1700*/  IMAD.IADD R8, R7, 0x1, R8 ;  /* 0x0000000107087824 */ /* 0x000fc800078e0208 */
[----:B------:R-:W-:-:S07]  /*1710*/  IMAD.MOV.U32 R7, RZ, RZ, R8 ;  /* 0x000000ffff077224 */ /* 0x000fce00078e0008 */
[----:B------:R-:W-:Y:S05]  /*1720*/  WARPSYNC.COLLECTIVE R12, `(.L_x_42) ;  /* 0x000000000c087348 */ /* 0x000fea0003c00000 */
[----:B------:R0:W1:Y:S02]  /*1730*/  SHFL.DOWN P0, R11, R7, R13, R14 ;  /* 0x0800000d070b7389 */ /* 0x000064000000000e */
[----:B01----:R-:W-:Y:S05]  /*1740*/  ENDCOLLECTIVE ;  /* 0x000000000000791b */ /* 0x003fea0003800000 */
.L_x_42:
[----:B------:R-:W-:Y:S02]  /*1750*/  IMAD.MOV.U32 R13, RZ, RZ, 0x2 ;  /* 0x00000002ff0d7424 */ /* 0x000fe400078e00ff */
[----:B------:R-:W-:-:S04]  /*1760*/  IMAD.MOV.U32 R9, RZ, RZ, R11 ;  /* 0x000000ffff097224 */ /* 0x000fc800078e000b */
[----:B------:R-:W-:-:S04]  /*1770*/  IMAD.IADD R9, R8, 0x1, R9 ;  /* 0x0000000108097824 */ /* 0x000fc800078e0209 */
[----:B------:R-:W-:-:S07]  /*1780*/  IMAD.MOV.U32 R7, RZ, RZ, R9 ;  /* 0x000000ffff077224 */ /* 0x000fce00078e0009 */
[----:B------:R-:W-:Y:S05]  /*1790*/  WARPSYNC.COLLECTIVE R12, `(.L_x_43) ;  /* 0x000000000c087348 */ /* 0x000fea0003c00000 */
[----:B------:R0:W1:Y:S02]  /*17a0*/  SHFL.DOWN P0, R11, R7, R13, R14 ;  /* 0x0800000d070b7389 */ /* 0x000064000000000e */
[----:B01----:R-:W-:Y:S05]  /*17b0*/  ENDCOLLECTIVE ;  /* 0x000000000000791b */ /* 0x003fea0003800000 */
.L_x_43:
[----:B------:R-:W-:Y:S02]  /*17c0*/  IMAD.MOV.U32 R13, RZ, RZ, 0x1 ;  /* 0x00000001ff0d7424 */ /* 0x000fe400078e00ff */
[----:B------:R-:W-:-:S04]  /*17d0*/  IMAD.MOV.U32 R10, RZ, RZ, R11 ;  /* 0x000000ffff0a7224 */ /* 0x000fc800078e000b */
[----:B------:R-:W-:-:S04]  /*17e0*/  IMAD.IADD R10, R9, 0x1, R10 ;  /* 0x00000001090a7824 */ /* 0x000fc800078e020a */
[----:B------:R-:W-:-:S07]  /*17f0*/  IMAD.MOV.U32 R7, RZ, RZ, R10 ;  /* 0x000000ffff077224 */ /* 0x000fce00078e000a */
[----:B------:R-:W-:Y:S05]  /*1800*/  WARPSYNC.COLLECTIVE R12, `(.L_x_44) ;  /* 0x000000000c087348 */ /* 0x000fea0003c00000 */
[----:B------:R0:W1:Y:S02]  /*1810*/  SHFL.DOWN P0, R11, R7, R13, R14 ;  /* 0x0800000d070b7389 */ /* 0x000064000000000e */
[----:B01----:R-:W-:Y:S05]  /*1820*/  ENDCOLLECTIVE ;  /* 0x000000000000791b */ /* 0x003fea0003800000 */
.L_x_44:
[----:B------:R-:W-:Y:S05]  /*1830*/  BRA `(.L_x_45) ;  /* 0xfffffffc00347947 */ /* 0x000fea000383ffff */
.L_x_46:
[----:B------:R-:W-:-:S00]  /*1840*/  BRA `(.L_x_46) ;  /* 0xfffffffc00fc7947 */ /* 0x000fc0000383ffff */
[----:B------:R-:W-:-:S00]  /*1850*/  NOP ;  /* 0x0000000000007918 */ /* 0x000fc00000000000 */
        /* <DEDUP_REMOVED lines=10> */
.L_x_47:


//--------------------- .nv.shared._Z22histogram_range_kernelPKhPjjii --------------------------
	.section	.nv.shared._Z22histogram_range_kernelPKhPjjii,"aw",@nobits
	.sectionflags	@""
	.align	16
	.zero		1024


//--------------------- .nv.shared.reserved.0     --------------------------
	.section	.nv.shared.reserved.0,"aw",@nobits
	.weak		__nv_reservedSMEM_offset_0_alias
	.size		__nv_reservedSMEM_offset_0_alias, 0, 64
	.other		__nv_reservedSMEM_offset_0_alias,@"STO_CUDA_RESERVED_SHARED STV_DEFAULT"
__nv_reservedSMEM_offset_0_alias:
	.zero		0
	.zero		64


//--------------------- .nv.constant0._Z22histogram_range_kernelPKhPjjii --------------------------
	.section	.nv.constant0._Z22histogram_range_kernelPKhPjjii,"a",@progbits
	.sectionflags	@""
	.align	4
.nv.constant0._Z22histogram_range_kernelPKhPjjii:
	.zero		924


//--------------------- SYMBOLS --------------------------

	.type		.nv.reservedSmem.offset0,@object
	.size		.nv.reservedSmem.offset0,0x4
	.type		.nv.reservedSmem.cap,@object
	.size		.nv.reservedSmem.cap,0x4
